	.headerflags	@"EF_CUDA_TEXMODE_UNIFIED EF_CUDA_64BIT_ADDRESS EF_CUDA_ACCELERATORS EF_CUDA_SM90 EF_CUDA_VIRTUAL_SM(EF_CUDA_SM90)"
	.elftype	@"ET_EXEC"


//--------------------- .nv.info                  --------------------------
	.section	.nv.info,"",@"SHT_CUDA_INFO"
	.align	4


	//----- nvinfo : EIATTR_REGCOUNT
	.align		4
        /*0000*/ 	.byte	0x04, 0x2f
        /*0002*/ 	.short	(.L_1 - .L_0)
	.align		4
.L_0:
        /*0004*/ 	.word	index@(triton_poi_fused_constant_pad_nd_6)
        /*0008*/ 	.word	0x00000016


	//----- nvinfo : EIATTR_MIN_STACK_SIZE
	.align		4
.L_1:
        /*000c*/ 	.byte	0x04, 0x12
        /*000e*/ 	.short	(.L_3 - .L_2)
	.align		4
.L_2:
        /*0010*/ 	.word	index@(triton_poi_fused_constant_pad_nd_6)
        /*0014*/ 	.word	0x00000000


	//----- nvinfo : EIATTR_FRAME_SIZE
	.align		4
.L_3:
        /*0018*/ 	.byte	0x04, 0x11
        /*001a*/ 	.short	(.L_5 - .L_4)
	.align		4
.L_4:
        /*001c*/ 	.word	index@(triton_poi_fused_constant_pad_nd_6)
        /*0020*/ 	.word	0x00000000


	//----- nvinfo : EIATTR_MIN_STACK_SIZE
	.align		4
.L_5:
        /*0024*/ 	.byte	0x04, 0x12
        /*0026*/ 	.short	(.L_7 - .L_6)
	.align		4
.L_6:
        /*0028*/ 	.word	index@(triton_poi_fused_constant_pad_nd_6)
        /*002c*/ 	.word	0x00000000
.L_7:


//--------------------- .nv.info.triton_poi_fused_constant_pad_nd_6 --------------------------
	.section	.nv.info.triton_poi_fused_constant_pad_nd_6,"",@"SHT_CUDA_INFO"
	.sectionflags	@""
	.align	4


	//----- nvinfo : EIATTR_CUDA_API_VERSION
	.align		4
        /*0000*/ 	.byte	0x04, 0x37
        /*0002*/ 	.short	(.L_9 - .L_8)
.L_8:
        /*0004*/ 	.word	0x0000007c


	//----- nvinfo : EIATTR_KPARAM_INFO
	.align		4
.L_9:
        /*0008*/ 	.byte	0x04, 0x17
        /*000a*/ 	.short	(.L_11 - .L_10)
.L_10:
        /*000c*/ 	.word	0x00000000
        /*0010*/ 	.short	0x0002
        /*0012*/ 	.short	0x0010
        /*0014*/ 	.byte	0x00, 0xf0, 0x11, 0x00


	//----- nvinfo : EIATTR_KPARAM_INFO
	.align		4
.L_11:
        /*0018*/ 	.byte	0x04, 0x17
        /*001a*/ 	.short	(.L_13 - .L_12)
.L_12:
        /*001c*/ 	.word	0x00000000
        /*0020*/ 	.short	0x0001
        /*0022*/ 	.short	0x0008
        /*0024*/ 	.byte	0x00, 0xf4, 0x21, 0x00


	//----- nvinfo : EIATTR_KPARAM_INFO
	.align		4
.L_13:
        /*0028*/ 	.byte	0x04, 0x17
        /*002a*/ 	.short	(.L_15 - .L_14)
.L_14:
        /*002c*/ 	.word	0x00000000
        /*0030*/ 	.short	0x0000
        /*0032*/ 	.short	0x0000
        /*0034*/ 	.byte	0x00, 0xf4, 0x21, 0x00


	//----- nvinfo : EIATTR_SPARSE_MMA_MASK
	.align		4
.L_15:
        /*0038*/ 	.byte	0x03, 0x50
        /*003a*/ 	.short	0x0000


	//----- nvinfo : EIATTR_MAXREG_COUNT
	.align		4
        /*003c*/ 	.byte	0x03, 0x1b
        /*003e*/ 	.short	0x00ff


	//----- nvinfo : EIATTR_EXIT_INSTR_OFFSETS
	.align		4
        /*0040*/ 	.byte	0x04, 0x1c
        /*0042*/ 	.short	(.L_17 - .L_16)


	//   ....[0]....
.L_16:
        /*0044*/ 	.word	0x000004e0


	//   ....[1]....
        /*0048*/ 	.word	0x00000500


	//----- nvinfo : EIATTR_REQNTID
	.align		4
.L_17:
        /*004c*/ 	.byte	0x04, 0x10
        /*004e*/ 	.short	(.L_19 - .L_18)
.L_18:
        /*0050*/ 	.word	0x00000080
        /*0054*/ 	.word	0x00000001
        /*0058*/ 	.word	0x00000001


	//----- nvinfo : EIATTR_CBANK_PARAM_SIZE
	.align		4
.L_19:
        /*005c*/ 	.byte	0x03, 0x19
        /*005e*/ 	.short	0x0014


	//----- nvinfo : EIATTR_PARAM_CBANK
	.align		4
        /*0060*/ 	.byte	0x04, 0x0a
        /*0062*/ 	.short	(.L_21 - .L_20)
	.align		4
.L_20:
        /*0064*/ 	.word	index@(.nv.constant0.triton_poi_fused_constant_pad_nd_6)
        /*0068*/ 	.short	0x0210
        /*006a*/ 	.short	0x0014


	//----- nvinfo : EIATTR_SW_WAR
	.align		4
.L_21:
        /*006c*/ 	.byte	0x04, 0x36
        /*006e*/ 	.short	(.L_23 - .L_22)
.L_22:
        /*0070*/ 	.word	0x00000008
.L_23:


//--------------------- .nv.callgraph             --------------------------
	.section	.nv.callgraph,"",@"SHT_CUDA_CALLGRAPH"
	.align	4
	.sectionentsize	8
	.align		4
        /*0000*/ 	.word	0x00000000
	.align		4
        /*0004*/ 	.word	0xffffffff
	.align		4
        /*0008*/ 	.word	0x00000000
	.align		4
        /*000c*/ 	.word	0xfffffffe
	.align		4
        /*0010*/ 	.word	0x00000000
	.align		4
        /*0014*/ 	.word	0xfffffffd
	.align		4
        /*0018*/ 	.word	0x00000000
	.align		4
        /*001c*/ 	.word	0xfffffffc


//--------------------- .text.triton_poi_fused_constant_pad_nd_6 --------------------------
	.section	.text.triton_poi_fused_constant_pad_nd_6,"ax",@progbits
	.align	128
        .global         triton_poi_fused_constant_pad_nd_6
        .type           triton_poi_fused_constant_pad_nd_6,@function
        .size           triton_poi_fused_constant_pad_nd_6,(.L_x_1 - triton_poi_fused_constant_pad_nd_6)
        .other          triton_poi_fused_constant_pad_nd_6,@"STO_CUDA_ENTRY STV_DEFAULT"
triton_poi_fused_constant_pad_nd_6:
.text.triton_poi_fused_constant_pad_nd_6:
[----:B------:R-:W0:Y:S02]  /*0000*/  LDC R1, c[0x0][0x28] ;  /* 0x00000a00ff017b82 */ /* 0x000e240000000800 */
[----:B------:R-:W1:Y:S01]  /*0010*/  S2R R0, SR_TID.X ;  /* 0x0000000000007919 */ /* 0x000e620000002100 */
[----:B------:R-:W-:Y:S01]  /*0020*/  IMAD.MOV.U32 R8, RZ, RZ, RZ ;  /* 0x000000ffff087224 */ /* 0x000fe200078e00ff */
[----:B------:R-:W-:Y:S01]  /*0030*/  ULDC.64 UR4, c[0x0][0x208] ;  /* 0x0000820000047ab9 */ /* 0x000fe20000000a00 */
[----:B------:R-:W-:Y:S01]  /*0040*/  IMAD.MOV.U32 R2, RZ, RZ, RZ ;  /* 0x000000ffff027224 */ /* 0x000fe200078e00ff */
[----:B------:R-:W2:Y:S01]  /*0050*/  S2R R9, SR_CTAID.X ;  /* 0x0000000000097919 */ /* 0x000ea20000002500 */
[----:B-1----:R-:W-:-:S05]  /*0060*/  IMAD.SHL.U32 R0, R0, 0x4, RZ ;  /* 0x0000000400007824 */ /* 0x002fca00078e00ff */
[----:B------:R-:W-:-:S05]  /*0070*/  LOP3.LUT R0, R0, 0x1fc, RZ, 0xc0, !PT ;  /* 0x000001fc00007812 */ /* 0x000fca00078ec0ff */
[----:B--2---:R-:W-:-:S04]  /*0080*/  IMAD R9, R9, 0x400, R0 ;  /* 0x0000040009097824 */ /* 0x004fc800078e0200 */
[----:B------:R-:W-:-:S04]  /*0090*/  IMAD.HI R5, R9, 0x44d72045, RZ ;  /* 0x44d7204509057827 */ /* 0x000fc800078e02ff */
[C---:B------:R-:W-:Y:S01]  /*00a0*/  VIADD R3, R9.reuse, 0x200 ;  /* 0x0000020009037836 */ /* 0x040fe20000000000 */
[----:B------:R-:W-:Y:S01]  /*00b0*/  SHF.R.U32.HI R0, RZ, 0x1f, R5 ;  /* 0x0000001fff007819 */ /* 0x000fe20000011605 */
[----:B------:R-:W-:-:S03]  /*00c0*/  IMAD.HI R6, R9, -0x6db6db6d, R8 ;  /* 0x9249249309067827 */ /* 0x000fc600078e0208 */
[----:B------:R-:W-:Y:S01]  /*00d0*/  LEA.HI.SX32 R5, R5, R0, 0x18 ;  /* 0x0000000005057211 */ /* 0x000fe200078fc2ff */
[----:B------:R-:W-:Y:S01]  /*00e0*/  IMAD.HI R4, R3, -0x6db6db6d, R2 ;  /* 0x9249249303047827 */ /* 0x000fe200078e0202 */
[----:B------:R-:W-:-:S03]  /*00f0*/  SHF.R.U32.HI R7, RZ, 0x1f, R6 ;  /* 0x0000001fff077819 */ /* 0x000fc60000011606 */
[----:B------:R-:W-:Y:S01]  /*0100*/  IMAD.HI R8, R9, -0x7e6b0e8d, R8 ;  /* 0x8194f17309087827 */ /* 0x000fe200078e0208 */
[----:B------:R-:W-:Y:S02]  /*0110*/  SHF.R.U32.HI R11, RZ, 0x1f, R4 ;  /* 0x0000001fff0b7819 */ /* 0x000fe40000011604 */
[----:B------:R-:W-:Y:S01]  /*0120*/  LEA.HI.SX32 R6, R6, R7, 0x1c ;  /* 0x0000000706067211 */ /* 0x000fe200078fe2ff */
[----:B------:R-:W-:Y:S01]  /*0130*/  IMAD.HI R10, R3, 0x44d72045, RZ ;  /* 0x44d72045030a7827 */ /* 0x000fe200078e02ff */
[----:B------:R-:W-:Y:S02]  /*0140*/  LEA.HI.SX32 R4, R4, R11, 0x1c ;  /* 0x0000000b04047211 */ /* 0x000fe400078fe2ff */
[----:B------:R-:W-:Y:S01]  /*0150*/  SHF.R.U32.HI R7, RZ, 0x1f, R8 ;  /* 0x0000001fff077819 */ /* 0x000fe20000011608 */
[----:B------:R-:W-:Y:S01]  /*0160*/  IMAD.HI R13, R5, 0x78787879, RZ ;  /* 0x78787879050d7827 */ /* 0x000fe200078e02ff */
[----:B------:R-:W-:Y:S02]  /*0170*/  SHF.R.U32.HI R11, RZ, 0x1f, R10 ;  /* 0x0000001fff0b7819 */ /* 0x000fe4000001160a */
[----:B------:R-:W-:Y:S01]  /*0180*/  LEA.HI.SX32 R7, R8, R7, 0x12 ;  /* 0x0000000708077211 */ /* 0x000fe200078f92ff */
[----:B------:R-:W-:Y:S01]  /*0190*/  IMAD.HI R12, R6, 0x78787879, RZ ;  /* 0x78787879060c7827 */ /* 0x000fe200078e02ff */
[----:B------:R-:W-:-:S03]  /*01a0*/  SHF.R.U32.HI R8, RZ, 0x1f, R13 ;  /* 0x0000001fff087819 */ /* 0x000fc6000001160d */
[----:B------:R-:W-:Y:S01]  /*01b0*/  IMAD.HI R0, R3, -0x7e6b0e8d, R2 ;  /* 0x8194f17303007827 */ /* 0x000fe200078e0202 */
[----:B------:R-:W-:Y:S02]  /*01c0*/  LEA.HI.SX32 R2, R10, R11, 0x18 ;  /* 0x0000000b0a027211 */ /* 0x000fe400078fc2ff */
[----:B------:R-:W-:Y:S01]  /*01d0*/  SHF.R.U32.HI R11, RZ, 0x1f, R12 ;  /* 0x0000001fff0b7819 */ /* 0x000fe2000001160c */
[----:B------:R-:W-:Y:S01]  /*01e0*/  IMAD.HI R14, R4, 0x78787879, RZ ;  /* 0x78787879040e7827 */ /* 0x000fe200078e02ff */
[----:B------:R-:W-:Y:S02]  /*01f0*/  LEA.HI.SX32 R8, R13, R8, 0x1c ;  /* 0x000000080d087211 */ /* 0x000fe400078fe2ff */
[----:B------:R-:W-:Y:S01]  /*0200*/  LEA.HI.SX32 R15, R12, R11, 0x1c ;  /* 0x0000000b0c0f7211 */ /* 0x000fe200078fe2ff */
[----:B------:R-:W-:Y:S01]  /*0210*/  IMAD.HI R16, R2, 0x78787879, RZ ;  /* 0x7878787902107827 */ /* 0x000fe200078e02ff */
[----:B------:R-:W1:Y:S01]  /*0220*/  LDC.64 R10, c[0x0][0x210] ;  /* 0x00008400ff0a7b82 */ /* 0x000e620000000a00 */
[----:B------:R-:W-:-:S02]  /*0230*/  SHF.R.U32.HI R17, RZ, 0x1f, R14 ;  /* 0x0000001fff117819 */ /* 0x000fc4000001160e */
[----:B------:R-:W-:Y:S01]  /*0240*/  IMAD R15, R15, -0x22, R6 ;  /* 0xffffffde0f0f7824 */ /* 0x000fe200078e0206 */
[----:B------:R-:W-:Y:S01]  /*0250*/  SHF.R.U32.HI R19, RZ, 0x1f, R16 ;  /* 0x0000001fff137819 */ /* 0x000fe20000011610 */
[----:B------:R-:W-:Y:S01]  /*0260*/  IMAD R8, R8, -0x22, R5 ;  /* 0xffffffde08087824 */ /* 0x000fe200078e0205 */
[----:B------:R-:W-:Y:S02]  /*0270*/  LEA.HI.SX32 R17, R14, R17, 0x1c ;  /* 0x000000110e117211 */ /* 0x000fe400078fe2ff */
[----:B------:R-:W-:Y:S02]  /*0280*/  SHF.R.U32.HI R13, RZ, 0x1f, R0 ;  /* 0x0000001fff0d7819 */ /* 0x000fe40000011600 */
[----:B------:R-:W-:Y:S01]  /*0290*/  LEA.HI.SX32 R19, R16, R19, 0x1c ;  /* 0x0000001310137211 */ /* 0x000fe200078fe2ff */
[----:B------:R-:W-:Y:S01]  /*02a0*/  IMAD R17, R17, -0x22, R4 ;  /* 0xffffffde11117824 */ /* 0x000fe200078e0204 */
[----:B------:R-:W-:Y:S02]  /*02b0*/  VIMNMX R15, R15, R8, !PT ;  /* 0x000000080f0f7248 */ /* 0x000fe40007fe0100 */
[----:B------:R-:W-:Y:S01]  /*02c0*/  LEA.HI.SX32 R13, R0, R13, 0x12 ;  /* 0x0000000d000d7211 */ /* 0x000fe200078f92ff */
[----:B------:R-:W-:Y:S01]  /*02d0*/  IMAD R0, R5, -0x3b8, R9 ;  /* 0xfffffc4805007824 */ /* 0x000fe200078e0209 */
[----:B------:R-:W-:Y:S01]  /*02e0*/  ISETP.GE.AND P0, PT, R15, 0x20, PT ;  /* 0x000000200f00780c */ /* 0x000fe20003f06270 */
[----:B------:R-:W-:-:S02]  /*02f0*/  IMAD R4, R19, -0x22, R2 ;  /* 0xffffffde13047824 */ /* 0x000fc400078e0202 */
[----:B------:R-:W-:Y:S01]  /*0300*/  IMAD R2, R2, -0x3b8, R3 ;  /* 0xfffffc4802027824 */ /* 0x000fe200078e0203 */
[----:B------:R-:W-:Y:S01]  /*0310*/  ISETP.LT.AND P0, PT, R9, 0x1f9c0, !P0 ;  /* 0x0001f9c00900780c */ /* 0x000fe20004701270 */
[----:B------:R-:W-:Y:S01]  /*0320*/  IMAD R7, R7, 0x7000, R0 ;  /* 0x0000700007077824 */ /* 0x000fe200078e0200 */
[----:B------:R-:W-:Y:S01]  /*0330*/  VIMNMX R17, R17, R4, !PT ;  /* 0x0000000411117248 */ /* 0x000fe20007fe0100 */
[----:B------:R-:W-:Y:S01]  /*0340*/  IMAD R5, R13, 0x7000, R2 ;  /* 0x000070000d057824 */ /* 0x000fe200078e0202 */
[----:B------:R-:W2:Y:S01]  /*0350*/  LDC.64 R18, c[0x0][0x218] ;  /* 0x00008600ff127b82 */ /* 0x000ea20000000a00 */
[----:B------:R-:W-:Y:S01]  /*0360*/  IMAD R13, R8, 0x380, R7 ;  /* 0x00000380080d7824 */ /* 0x000fe200078e0207 */
[----:B------:R-:W-:Y:S01]  /*0370*/  ISETP.GE.AND P1, PT, R17, 0x20, PT ;  /* 0x000000201100780c */ /* 0x000fe20003f26270 */
[----:B------:R-:W-:Y:S01]  /*0380*/  IMAD R15, R4, 0x380, R5 ;  /* 0x00000380040f7824 */ /* 0x000fe200078e0205 */
[----:B------:R-:W-:Y:S02]  /*0390*/  CS2R R4, SRZ ;  /* 0x0000000000047805 */ /* 0x000fe4000001ff00 */
[----:B------:R-:W-:Y:S01]  /*03a0*/  CS2R R6, SRZ ;  /* 0x0000000000067805 */ /* 0x000fe2000001ff00 */
[----:B-1----:R-:W-:Y:S01]  /*03b0*/  IMAD.WIDE R16, R13, 0x4, R10 ;  /* 0x000000040d107825 */ /* 0x002fe200078e020a */
[----:B------:R-:W-:-:S02]  /*03c0*/  ISETP.LT.AND P1, PT, R3, 0x1f9c0, !P1 ;  /* 0x0001f9c00300780c */ /* 0x000fc40004f21270 */
[----:B------:R-:W-:Y:S01]  /*03d0*/  CS2R R12, SRZ ;  /* 0x00000000000c7805 */ /* 0x000fe2000001ff00 */
[----:B------:R-:W-:Y:S01]  /*03e0*/  IMAD.WIDE R10, R15, 0x4, R10 ;  /* 0x000000040f0a7825 */ /* 0x000fe200078e020a */
[----:B------:R-:W3:Y:S01]  /*03f0*/  @P0 LDG.E.128 R4, desc[UR4][R16.64] ;  /* 0x0000000410040981 */ /* 0x000ee2000c1e1d00 */
[----:B------:R-:W-:-:S08]  /*0400*/  CS2R R14, SRZ ;  /* 0x00000000000e7805 */ /* 0x000fd0000001ff00 */
[----:B------:R-:W4:Y:S01]  /*0410*/  @P1 LDG.E.128 R12, desc[UR4][R10.64] ;  /* 0x000000040a0c1981 */ /* 0x000f22000c1e1d00 */
[C---:B------:R-:W-:Y:S01]  /*0420*/  ISETP.GE.AND P2, PT, R9.reuse, 0x1f9c0, PT ;  /* 0x0001f9c00900780c */ /* 0x040fe20003f46270 */
[----:B--2---:R-:W-:Y:S01]  /*0430*/  IMAD.WIDE R8, R9, 0x4, R18 ;  /* 0x0000000409087825 */ /* 0x004fe200078e0212 */
[----:B---3--:R-:W-:Y:S02]  /*0440*/  SEL R4, R4, RZ, P0 ;  /* 0x000000ff04047207 */ /* 0x008fe40000000000 */
[----:B------:R-:W-:Y:S02]  /*0450*/  SEL R5, R5, RZ, P0 ;  /* 0x000000ff05057207 */ /* 0x000fe40000000000 */
[----:B------:R-:W-:Y:S02]  /*0460*/  SEL R6, R6, RZ, P0 ;  /* 0x000000ff06067207 */ /* 0x000fe40000000000 */
[----:B------:R-:W-:Y:S02]  /*0470*/  SEL R7, R7, RZ, P0 ;  /* 0x000000ff07077207 */ /* 0x000fe40000000000 */
[----:B------:R-:W-:-:S02]  /*0480*/  ISETP.GE.AND P0, PT, R3, 0x1f9c0, PT ;  /* 0x0001f9c00300780c */ /* 0x000fc40003f06270 */
[----:B----4-:R-:W-:Y:S01]  /*0490*/  SEL R12, R12, RZ, P1 ;  /* 0x000000ff0c0c7207 */ /* 0x010fe20000800000 */
[----:B------:R1:W-:Y:S01]  /*04a0*/  @!P2 STG.E.128 desc[UR4][R8.64], R4 ;  /* 0x000000040800a986 */ /* 0x0003e2000c101d04 */
[----:B------:R-:W-:Y:S02]  /*04b0*/  SEL R13, R13, RZ, P1 ;  /* 0x000000ff0d0d7207 */ /* 0x000fe40000800000 */
[----:B------:R-:W-:Y:S02]  /*04c0*/  SEL R14, R14, RZ, P1 ;  /* 0x000000ff0e0e7207 */ /* 0x000fe40000800000 */
[----:B------:R-:W-:-:S05]  /*04d0*/  SEL R15, R15, RZ, P1 ;  /* 0x000000ff0f0f7207 */ /* 0x000fca0000800000 */
[----:B------:R-:W-:Y:S05]  /*04e0*/  @P0 EXIT ;  /* 0x000000000000094d */ /* 0x000fea0003800000 */
[----:B------:R-:W-:Y:S01]  /*04f0*/  STG.E.128 desc[UR4][R8.64+0x800], R12 ;  /* 0x0008000c08007986 */ /* 0x000fe2000c101d04 */
[----:B------:R-:W-:Y:S05]  /*0500*/  EXIT ;  /* 0x000000000000794d */ /* 0x000fea0003800000 */
.L_x_0:
[----:B------:R-:W-:-:S00]  /*0510*/  BRA `(.L_x_0) ;  /* 0xfffffffc00fc7947 */ /* 0x000fc0000383ffff */
[----:B------:R-:W-:-:S00]  /*0520*/  NOP ;  /* 0x0000000000007918 */ /* 0x000fc00000000000 */
        /* <DEDUP_REMOVED lines=13> */
.L_x_1:


//--------------------- .nv.constant0.triton_poi_fused_constant_pad_nd_6 --------------------------
	.section	.nv.constant0.triton_poi_fused_constant_pad_nd_6,"a",@progbits
	.sectionflags	@""
	.align	4
.nv.constant0.triton_poi_fused_constant_pad_nd_6:
	.zero		548
